	.headerflags	@"EF_CUDA_TEXMODE_UNIFIED EF_CUDA_64BIT_ADDRESS EF_CUDA_ACCELERATORS EF_CUDA_SM90 EF_CUDA_VIRTUAL_SM(EF_CUDA_SM90)"
	.elftype	@"ET_EXEC"


//--------------------- .nv.info                  --------------------------
	.section	.nv.info,"",@"SHT_CUDA_INFO"
	.align	4


	//----- nvinfo : EIATTR_REGCOUNT
	.align		4
        /*0000*/ 	.byte	0x04, 0x2f
        /*0002*/ 	.short	(.L_3 - .L_2)
	.align		4
.L_2:
        /*0004*/ 	.word	index@(triton_poi_fused_clamp_convolution_mul_pow_sqrt_sub_7)
        /*0008*/ 	.word	0x00000020


	//----- nvinfo : EIATTR_MIN_STACK_SIZE
	.align		4
.L_3:
        /*000c*/ 	.byte	0x04, 0x12
        /*000e*/ 	.short	(.L_5 - .L_4)
	.align		4
.L_4:
        /*0010*/ 	.word	index@(triton_poi_fused_clamp_convolution_mul_pow_sqrt_sub_7)
        /*0014*/ 	.word	0x00000000


	//----- nvinfo : EIATTR_FRAME_SIZE
	.align		4
.L_5:
        /*0018*/ 	.byte	0x04, 0x11
        /*001a*/ 	.short	(.L_7 - .L_6)
	.align		4
.L_6:
        /*001c*/ 	.word	index@(triton_poi_fused_clamp_convolution_mul_pow_sqrt_sub_7)
        /*0020*/ 	.word	0x00000000


	//----- nvinfo : EIATTR_MIN_STACK_SIZE
	.align		4
.L_7:
        /*0024*/ 	.byte	0x04, 0x12
        /*0026*/ 	.short	(.L_9 - .L_8)
	.align		4
.L_8:
        /*0028*/ 	.word	index@(triton_poi_fused_clamp_convolution_mul_pow_sqrt_sub_7)
        /*002c*/ 	.word	0x00000000
.L_9:


//--------------------- .nv.info.triton_poi_fused_clamp_convolution_mul_pow_sqrt_sub_7 --------------------------
	.section	.nv.info.triton_poi_fused_clamp_convolution_mul_pow_sqrt_sub_7,"",@"SHT_CUDA_INFO"
	.sectionflags	@""
	.align	4


	//----- nvinfo : EIATTR_CUDA_API_VERSION
	.align		4
        /*0000*/ 	.byte	0x04, 0x37
        /*0002*/ 	.short	(.L_11 - .L_10)
.L_10:
        /*0004*/ 	.word	0x0000007c


	//----- nvinfo : EIATTR_KPARAM_INFO
	.align		4
.L_11:
        /*0008*/ 	.byte	0x04, 0x17
        /*000a*/ 	.short	(.L_13 - .L_12)
.L_12:
        /*000c*/ 	.word	0x00000000
        /*0010*/ 	.short	0x0004
        /*0012*/ 	.short	0x0020
        /*0014*/ 	.byte	0x00, 0xf0, 0x11, 0x00


	//----- nvinfo : EIATTR_KPARAM_INFO
	.align		4
.L_13:
        /*0018*/ 	.byte	0x04, 0x17
        /*001a*/ 	.short	(.L_15 - .L_14)
.L_14:
        /*001c*/ 	.word	0x00000000
        /*0020*/ 	.short	0x0003
        /*0022*/ 	.short	0x0018
        /*0024*/ 	.byte	0x00, 0xf4, 0x21, 0x00


	//----- nvinfo : EIATTR_KPARAM_INFO
	.align		4
.L_15:
        /*0028*/ 	.byte	0x04, 0x17
        /*002a*/ 	.short	(.L_17 - .L_16)
.L_16:
        /*002c*/ 	.word	0x00000000
        /*0030*/ 	.short	0x0002
        /*0032*/ 	.short	0x0010
        /*0034*/ 	.byte	0x00, 0xf4, 0x21, 0x00


	//----- nvinfo : EIATTR_KPARAM_INFO
	.align		4
.L_17:
        /*0038*/ 	.byte	0x04, 0x17
        /*003a*/ 	.short	(.L_19 - .L_18)
.L_18:
        /*003c*/ 	.word	0x00000000
        /*0040*/ 	.short	0x0001
        /*0042*/ 	.short	0x0008
        /*0044*/ 	.byte	0x00, 0xf4, 0x21, 0x00


	//----- nvinfo : EIATTR_KPARAM_INFO
	.align		4
.L_19:
        /*0048*/ 	.byte	0x04, 0x17
        /*004a*/ 	.short	(.L_21 - .L_20)
.L_20:
        /*004c*/ 	.word	0x00000000
        /*0050*/ 	.short	0x0000
        /*0052*/ 	.short	0x0000
        /*0054*/ 	.byte	0x00, 0xf4, 0x21, 0x00


	//----- nvinfo : EIATTR_SPARSE_MMA_MASK
	.align		4
.L_21:
        /*0058*/ 	.byte	0x03, 0x50
        /*005a*/ 	.short	0x0000


	//----- nvinfo : EIATTR_MAXREG_COUNT
	.align		4
        /*005c*/ 	.byte	0x03, 0x1b
        /*005e*/ 	.short	0x00ff


	//----- nvinfo : EIATTR_EXIT_INSTR_OFFSETS
	.align		4
        /*0060*/ 	.byte	0x04, 0x1c
        /*0062*/ 	.short	(.L_23 - .L_22)


	//   ....[0]....
.L_22:
        /*0064*/ 	.word	0x000003e0


	//----- nvinfo : EIATTR_REQNTID
	.align		4
.L_23:
        /*0068*/ 	.byte	0x04, 0x10
        /*006a*/ 	.short	(.L_25 - .L_24)
.L_24:
        /*006c*/ 	.word	0x00000080
        /*0070*/ 	.word	0x00000001
        /*0074*/ 	.word	0x00000001


	//----- nvinfo : EIATTR_CBANK_PARAM_SIZE
	.align		4
.L_25:
        /*0078*/ 	.byte	0x03, 0x19
        /*007a*/ 	.short	0x0024


	//----- nvinfo : EIATTR_PARAM_CBANK
	.align		4
        /*007c*/ 	.byte	0x04, 0x0a
        /*007e*/ 	.short	(.L_27 - .L_26)
	.align		4
.L_26:
        /*0080*/ 	.word	index@(.nv.constant0.triton_poi_fused_clamp_convolution_mul_pow_sqrt_sub_7)
        /*0084*/ 	.short	0x0210
        /*0086*/ 	.short	0x0024


	//----- nvinfo : EIATTR_SW_WAR
	.align		4
.L_27:
        /*0088*/ 	.byte	0x04, 0x36
        /*008a*/ 	.short	(.L_29 - .L_28)
.L_28:
        /*008c*/ 	.word	0x00000008
.L_29:


//--------------------- .nv.callgraph             --------------------------
	.section	.nv.callgraph,"",@"SHT_CUDA_CALLGRAPH"
	.align	4
	.sectionentsize	8
	.align		4
        /*0000*/ 	.word	0x00000000
	.align		4
        /*0004*/ 	.word	0xffffffff
	.align		4
        /*0008*/ 	.word	0x00000000
	.align		4
        /*000c*/ 	.word	0xfffffffe
	.align		4
        /*0010*/ 	.word	0x00000000
	.align		4
        /*0014*/ 	.word	0xfffffffd
	.align		4
        /*0018*/ 	.word	0x00000000
	.align		4
        /*001c*/ 	.word	0xfffffffc


//--------------------- .nv.constant4             --------------------------
	.section	.nv.constant4,"a",@progbits
	.align	8
	.align		8
.nv.constant4:
        /*0000*/ 	.dword	_$_str
	.align		8
        /*0008*/ 	.dword	_$_str_$_2


//--------------------- .text.triton_poi_fused_clamp_convolution_mul_pow_sqrt_sub_7 --------------------------
	.section	.text.triton_poi_fused_clamp_convolution_mul_pow_sqrt_sub_7,"ax",@progbits
	.align	128
        .global         triton_poi_fused_clamp_convolution_mul_pow_sqrt_sub_7
        .type           triton_poi_fused_clamp_convolution_mul_pow_sqrt_sub_7,@function
        .size           triton_poi_fused_clamp_convolution_mul_pow_sqrt_sub_7,(.L_x_1 - triton_poi_fused_clamp_convolution_mul_pow_sqrt_sub_7)
        .other          triton_poi_fused_clamp_convolution_mul_pow_sqrt_sub_7,@"STO_CUDA_ENTRY STV_DEFAULT"
triton_poi_fused_clamp_convolution_mul_pow_sqrt_sub_7:
.text.triton_poi_fused_clamp_convolution_mul_pow_sqrt_sub_7:
[----:B------:R-:W-:Y:S01]  /*0000*/  LDC R1, c[0x0][0x28] ;  /* 0x00000a00ff017b82 */ /* 0x000fe20000000800 */
[----:B------:R-:W1:Y:S07]  /*0010*/  S2R R0, SR_TID.X ;  /* 0x0000000000007919 */ /* 0x000e6e0000002100 */
[----:B------:R-:W2:Y:S01]  /*0020*/  LDC.64 R24, c[0x0][0x210] ;  /* 0x00008400ff187b82 */ /* 0x000ea20000000a00 */
[----:B------:R-:W-:Y:S01]  /*0030*/  ULDC.64 UR4, c[0x0][0x208] ;  /* 0x0000820000047ab9 */ /* 0x000fe20000000a00 */
[----:B------:R-:W3:Y:S06]  /*0040*/  S2R R3, SR_CTAID.X ;  /* 0x0000000000037919 */ /* 0x000eec0000002500 */
[----:B------:R-:W4:Y:S01]  /*0050*/  LDC.64 R28, c[0x0][0x220] ;  /* 0x00008800ff1c7b82 */ /* 0x000f220000000a00 */
[----:B-1----:R-:W-:-:S02]  /*0060*/  SHF.L.U32 R0, R0, 0x2, RZ ;  /* 0x0000000200007819 */ /* 0x002fc400000006ff */
[----:B---3--:R-:W-:Y:S02]  /*0070*/  SHF.R.S32.HI R5, RZ, 0x15, R3 ;  /* 0x00000015ff057819 */ /* 0x008fe40000011403 */
[----:B------:R-:W-:Y:S02]  /*0080*/  LOP3.LUT R0, R0, 0x1fc, RZ, 0xc0, !PT ;  /* 0x000001fc00007812 */ /* 0x000fe400078ec0ff */
[----:B------:R-:W-:Y:S02]  /*0090*/  SGXT R5, R5, 0x1 ;  /* 0x000000010505781a */ /* 0x000fe40000000200 */
[----:B------:R-:W-:Y:S02]  /*00a0*/  LEA R0, R3, R0, 0xa ;  /* 0x0000000003007211 */ /* 0x000fe400078e50ff */
[----:B------:R-:W1:Y:S02]  /*00b0*/  LDC.64 R2, c[0x0][0x218] ;  /* 0x00008600ff027b82 */ /* 0x000e640000000a00 */
[----:B------:R-:W-:Y:S01]  /*00c0*/  LEA.HI R5, R5, R0, RZ, 0xa ;  /* 0x0000000005057211 */ /* 0x000fe200078f50ff */
[----:B--2---:R-:W-:-:S03]  /*00d0*/  IMAD.WIDE R24, R0, 0x4, R24 ;  /* 0x0000000400187825 */ /* 0x004fc600078e0218 */
[----:B------:R-:W-:Y:S02]  /*00e0*/  SHF.R.S32.HI R4, RZ, 0xa, R5 ;  /* 0x0000000aff047819 */ /* 0x000fe40000011405 */
[----:B------:R-:W-:Y:S01]  /*00f0*/  IADD3 R5, R5, 0x200, RZ ;  /* 0x0000020005057810 */ /* 0x000fe20007ffe0ff */
[----:B------:R-:W2:Y:S01]  /*0100*/  LDG.E.128 R16, desc[UR4][R24.64] ;  /* 0x0000000418107981 */ /* 0x000ea2000c1e1d00 */
[----:B------:R-:W-:-:S04]  /*0110*/  LEA.HI R6, R4, R4, RZ, 0x7 ;  /* 0x0000000404067211 */ /* 0x000fc800078f38ff */
[----:B------:R-:W-:-:S04]  /*0120*/  LOP3.LUT R7, R6, 0xffffff80, RZ, 0xc0, !PT ;  /* 0xffffff8006077812 */ /* 0x000fc800078ec0ff */
[----:B------:R-:W-:Y:S02]  /*0130*/  IADD3 R7, R4, -R7, RZ ;  /* 0x8000000704077210 */ /* 0x000fe40007ffe0ff */
[----:B------:R-:W-:-:S03]  /*0140*/  SHF.R.S32.HI R5, RZ, 0xa, R5 ;  /* 0x0000000aff057819 */ /* 0x000fc60000011405 */
[----:B-1----:R-:W-:Y:S01]  /*0150*/  IMAD.WIDE R22, R7, 0x4, R2 ;  /* 0x0000000407167825 */ /* 0x002fe200078e0202 */
[----:B------:R-:W-:-:S05]  /*0160*/  LEA.HI R4, R5, R5, RZ, 0x7 ;  /* 0x0000000505047211 */ /* 0x000fca00078f38ff */
[----:B------:R-:W2:Y:S01]  /*0170*/  LDG.E.EL R22, desc[UR4][R22.64] ;  /* 0x0000000416167981 */ /* 0x000ea2000c2e1900 */
[----:B------:R-:W-:-:S04]  /*0180*/  LOP3.LUT R4, R4, 0xffffff80, RZ, 0xc0, !PT ;  /* 0xffffff8004047812 */ /* 0x000fc800078ec0ff */
[----:B------:R-:W-:Y:S01]  /*0190*/  IADD3 R27, R5, -R4, RZ ;  /* 0x80000004051b7210 */ /* 0x000fe20007ffe0ff */
[C---:B----4-:R-:W-:Y:S01]  /*01a0*/  IMAD.WIDE R28, R0.reuse, 0x4, R28 ;  /* 0x00000004001c7825 */ /* 0x050fe200078e021c */
[----:B------:R-:W3:Y:S03]  /*01b0*/  LDG.E.128 R4, desc[UR4][R24.64+0x800] ;  /* 0x0008000418047981 */ /* 0x000ee6000c1e1d00 */
[----:B------:R-:W-:Y:S01]  /*01c0*/  IMAD.WIDE R26, R27, 0x4, R2 ;  /* 0x000000041b1a7825 */ /* 0x000fe200078e0202 */
[----:B------:R-:W4:Y:S04]  /*01d0*/  LDG.E.128 R8, desc[UR4][R28.64] ;  /* 0x000000041c087981 */ /* 0x000f28000c1e1d00 */
[----:B------:R1:W3:Y:S04]  /*01e0*/  LDG.E.EL R2, desc[UR4][R26.64] ;  /* 0x000000041a027981 */ /* 0x0002e8000c2e1900 */
[----:B------:R-:W5:Y:S01]  /*01f0*/  LDG.E.128 R12, desc[UR4][R28.64+0x800] ;  /* 0x000800041c0c7981 */ /* 0x000f62000c1e1d00 */
[----:B-1----:R-:W1:Y:S02]  /*0200*/  LDC.64 R26, c[0x0][0x228] ;  /* 0x00008a00ff1a7b82 */ /* 0x002e640000000a00 */
[----:B-1----:R-:W-:-:S04]  /*0210*/  IMAD.WIDE R26, R0, 0x4, R26 ;  /* 0x00000004001a7825 */ /* 0x002fc800078e021a */
[--C-:B--2---:R-:W-:Y:S01]  /*0220*/  FADD R16, R16, R22.reuse ;  /* 0x0000001610107221 */ /* 0x104fe20000000000 */
[----:B------:R-:W-:-:S03]  /*0230*/  FADD R17, R17, R22 ;  /* 0x0000001611117221 */ /* 0x000fc60000000000 */
[----:B------:R-:W4:Y:S08]  /*0240*/  MUFU.SQRT R3, R16 ;  /* 0x0000001000037308 */ /* 0x000f300000002000 */
[----:B------:R-:W1:Y:S01]  /*0250*/  MUFU.SQRT R20, R17 ;  /* 0x0000001100147308 */ /* 0x000e620000002000 */
[--C-:B------:R-:W-:Y:S01]  /*0260*/  FADD R18, R18, R22.reuse ;  /* 0x0000001612127221 */ /* 0x100fe20000000000 */
[----:B------:R-:W-:Y:S01]  /*0270*/  FADD R19, R19, R22 ;  /* 0x0000001613137221 */ /* 0x000fe20000000000 */
[--C-:B---3--:R-:W-:Y:S01]  /*0280*/  FADD R4, R4, R2.reuse ;  /* 0x0000000204047221 */ /* 0x108fe20000000000 */
[--C-:B------:R-:W-:Y:S01]  /*0290*/  FADD R5, R5, R2.reuse ;  /* 0x0000000205057221 */ /* 0x100fe20000000000 */
[--C-:B------:R-:W-:Y:S01]  /*02a0*/  FADD R6, R6, R2.reuse ;  /* 0x0000000206067221 */ /* 0x100fe20000000000 */
[----:B------:R-:W-:Y:S01]  /*02b0*/  FADD R7, R7, R2 ;  /* 0x0000000207077221 */ /* 0x000fe20000000000 */
[----:B----4-:R-:W-:Y:S01]  /*02c0*/  FMUL R8, R8, R3 ;  /* 0x0000000308087220 */ /* 0x010fe20000400000 */
[----:B------:R-:W2:Y:S01]  /*02d0*/  MUFU.SQRT R21, R18 ;  /* 0x0000001200157308 */ /* 0x000ea20000002000 */
[----:B-1----:R-:W-:-:S07]  /*02e0*/  FMUL R9, R9, R20 ;  /* 0x0000001409097220 */ /* 0x002fce0000400000 */
[----:B------:R-:W1:Y:S08]  /*02f0*/  MUFU.SQRT R22, R19 ;  /* 0x0000001300167308 */ /* 0x000e700000002000 */
[----:B------:R-:W5:Y:S08]  /*0300*/  MUFU.SQRT R23, R4 ;  /* 0x0000000400177308 */ /* 0x000f700000002000 */
[----:B------:R-:W3:Y:S08]  /*0310*/  MUFU.SQRT R2, R5 ;  /* 0x0000000500027308 */ /* 0x000ef00000002000 */
[----:B------:R-:W4:Y:S08]  /*0320*/  MUFU.SQRT R3, R6 ;  /* 0x0000000600037308 */ /* 0x000f300000002000 */
[----:B------:R-:W4:Y:S01]  /*0330*/  MUFU.SQRT R20, R7 ;  /* 0x0000000700147308 */ /* 0x000f220000002000 */
[----:B--2---:R-:W-:Y:S01]  /*0340*/  FMUL R10, R10, R21 ;  /* 0x000000150a0a7220 */ /* 0x004fe20000400000 */
[----:B-1----:R-:W-:Y:S01]  /*0350*/  FMUL R11, R11, R22 ;  /* 0x000000160b0b7220 */ /* 0x002fe20000400000 */
[----:B-----5:R-:W-:Y:S01]  /*0360*/  FMUL R12, R12, R23 ;  /* 0x000000170c0c7220 */ /* 0x020fe20000400000 */
[----:B---3--:R-:W-:Y:S01]  /*0370*/  FMUL R13, R13, R2 ;  /* 0x000000020d0d7220 */ /* 0x008fe20000400000 */
[----:B----4-:R-:W-:Y:S01]  /*0380*/  FMUL R14, R14, R3 ;  /* 0x000000030e0e7220 */ /* 0x010fe20000400000 */
[----:B------:R-:W-:Y:S01]  /*0390*/  STG.E.128 desc[UR4][R24.64], R16 ;  /* 0x0000001018007986 */ /* 0x000fe2000c101d04 */
[----:B0-----:R-:W-:-:S03]  /*03a0*/  FMUL R15, R15, R20 ;  /* 0x000000140f0f7220 */ /* 0x001fc60000400000 */
[----:B------:R-:W-:Y:S04]  /*03b0*/  STG.E.128 desc[UR4][R24.64+0x800], R4 ;  /* 0x0008000418007986 */ /* 0x000fe8000c101d04 */
[----:B------:R-:W-:Y:S04]  /*03c0*/  STG.E.128 desc[UR4][R26.64], R8 ;  /* 0x000000081a007986 */ /* 0x000fe8000c101d04 */
[----:B------:R-:W-:Y:S01]  /*03d0*/  STG.E.128 desc[UR4][R26.64+0x800], R12 ;  /* 0x0008000c1a007986 */ /* 0x000fe2000c101d04 */
[----:B------:R-:W-:Y:S05]  /*03e0*/  EXIT ;  /* 0x000000000000794d */ /* 0x000fea0003800000 */
.L_x_0:
[----:B------:R-:W-:-:S00]  /*03f0*/  BRA `(.L_x_0) ;  /* 0xfffffffc00fc7947 */ /* 0x000fc0000383ffff */
[----:B------:R-:W-:-:S00]  /*0400*/  NOP ;  /* 0x0000000000007918 */ /* 0x000fc00000000000 */
[----:B------:R-:W-:-:S00]  /*0410*/  NOP ;  /* 0x0000000000007918 */ /* 0x000fc00000000000 */
[----:B------:R-:W-:-:S00]  /*0420*/  NOP ;  /* 0x0000000000007918 */ /* 0x000fc00000000000 */
[----:B------:R-:W-:-:S00]  /*0430*/  NOP ;  /* 0x0000000000007918 */ /* 0x000fc00000000000 */
[----:B------:R-:W-:-:S00]  /*0440*/  NOP ;  /* 0x0000000000007918 */ /* 0x000fc00000000000 */
[----:B------:R-:W-:-:S00]  /*0450*/  NOP ;  /* 0x0000000000007918 */ /* 0x000fc00000000000 */
[----:B------:R-:W-:-:S00]  /*0460*/  NOP ;  /* 0x0000000000007918 */ /* 0x000fc00000000000 */
[----:B------:R-:W-:-:S00]  /*0470*/  NOP ;  /* 0x0000000000007918 */ /* 0x000fc00000000000 */
.L_x_1:


//--------------------- .nv.global.init           --------------------------
	.section	.nv.global.init,"aw",@progbits
.nv.global.init:
	.type		_$_str,@object
	.size		_$_str,(_$_str_$_2 - _$_str)
_$_str:
        /*0000*/ 	.byte	0x5f, 0x5f, 0x43, 0x55, 0x44, 0x41, 0x5f, 0x46, 0x54, 0x5a, 0x00
	.type		_$_str_$_2,@object
	.size		_$_str_$_2,(.L_1 - _$_str_$_2)
_$_str_$_2:
        /*000b*/ 	.byte	0x5f, 0x5f, 0x43, 0x55, 0x44, 0x41, 0x5f, 0x50, 0x52, 0x45, 0x43, 0x5f, 0x53, 0x51, 0x52, 0x54
        /*001b*/ 	.byte	0x00
.L_1:


//--------------------- .nv.constant0.triton_poi_fused_clamp_convolution_mul_pow_sqrt_sub_7 --------------------------
	.section	.nv.constant0.triton_poi_fused_clamp_convolution_mul_pow_sqrt_sub_7,"a",@progbits
	.sectionflags	@""
	.align	4
.nv.constant0.triton_poi_fused_clamp_convolution_mul_pow_sqrt_sub_7:
	.zero		564
